	.headerflags	@"EF_CUDA_TEXMODE_UNIFIED EF_CUDA_64BIT_ADDRESS EF_CUDA_ACCELERATORS EF_CUDA_SM90 EF_CUDA_VIRTUAL_SM(EF_CUDA_SM90)"
	.elftype	@"ET_EXEC"


//--------------------- .nv.info                  --------------------------
	.section	.nv.info,"",@"SHT_CUDA_INFO"
	.align	4


	//----- nvinfo : EIATTR_REGCOUNT
	.align		4
        /*0000*/ 	.byte	0x04, 0x2f
        /*0002*/ 	.short	(.L_1 - .L_0)
	.align		4
.L_0:
        /*0004*/ 	.word	index@(triton_poi_fused_add_6)
        /*0008*/ 	.word	0x0000000c


	//----- nvinfo : EIATTR_MIN_STACK_SIZE
	.align		4
.L_1:
        /*000c*/ 	.byte	0x04, 0x12
        /*000e*/ 	.short	(.L_3 - .L_2)
	.align		4
.L_2:
        /*0010*/ 	.word	index@(triton_poi_fused_add_6)
        /*0014*/ 	.word	0x00000000


	//----- nvinfo : EIATTR_FRAME_SIZE
	.align		4
.L_3:
        /*0018*/ 	.byte	0x04, 0x11
        /*001a*/ 	.short	(.L_5 - .L_4)
	.align		4
.L_4:
        /*001c*/ 	.word	index@(triton_poi_fused_add_6)
        /*0020*/ 	.word	0x00000000


	//----- nvinfo : EIATTR_MIN_STACK_SIZE
	.align		4
.L_5:
        /*0024*/ 	.byte	0x04, 0x12
        /*0026*/ 	.short	(.L_7 - .L_6)
	.align		4
.L_6:
        /*0028*/ 	.word	index@(triton_poi_fused_add_6)
        /*002c*/ 	.word	0x00000000
.L_7:


//--------------------- .nv.info.triton_poi_fused_add_6 --------------------------
	.section	.nv.info.triton_poi_fused_add_6,"",@"SHT_CUDA_INFO"
	.sectionflags	@""
	.align	4


	//----- nvinfo : EIATTR_CUDA_API_VERSION
	.align		4
        /*0000*/ 	.byte	0x04, 0x37
        /*0002*/ 	.short	(.L_9 - .L_8)
.L_8:
        /*0004*/ 	.word	0x0000007c


	//----- nvinfo : EIATTR_KPARAM_INFO
	.align		4
.L_9:
        /*0008*/ 	.byte	0x04, 0x17
        /*000a*/ 	.short	(.L_11 - .L_10)
.L_10:
        /*000c*/ 	.word	0x00000000
        /*0010*/ 	.short	0x0002
        /*0012*/ 	.short	0x0010
        /*0014*/ 	.byte	0x00, 0xf0, 0x11, 0x00


	//----- nvinfo : EIATTR_KPARAM_INFO
	.align		4
.L_11:
        /*0018*/ 	.byte	0x04, 0x17
        /*001a*/ 	.short	(.L_13 - .L_12)
.L_12:
        /*001c*/ 	.word	0x00000000
        /*0020*/ 	.short	0x0001
        /*0022*/ 	.short	0x0008
        /*0024*/ 	.byte	0x00, 0xf4, 0x21, 0x00


	//----- nvinfo : EIATTR_KPARAM_INFO
	.align		4
.L_13:
        /*0028*/ 	.byte	0x04, 0x17
        /*002a*/ 	.short	(.L_15 - .L_14)
.L_14:
        /*002c*/ 	.word	0x00000000
        /*0030*/ 	.short	0x0000
        /*0032*/ 	.short	0x0000
        /*0034*/ 	.byte	0x00, 0xf4, 0x21, 0x00


	//----- nvinfo : EIATTR_SPARSE_MMA_MASK
	.align		4
.L_15:
        /*0038*/ 	.byte	0x03, 0x50
        /*003a*/ 	.short	0x0000


	//----- nvinfo : EIATTR_MAXREG_COUNT
	.align		4
        /*003c*/ 	.byte	0x03, 0x1b
        /*003e*/ 	.short	0x00ff


	//----- nvinfo : EIATTR_EXIT_INSTR_OFFSETS
	.align		4
        /*0040*/ 	.byte	0x04, 0x1c
        /*0042*/ 	.short	(.L_17 - .L_16)


	//   ....[0]....
.L_16:
        /*0044*/ 	.word	0x00000150


	//   ....[1]....
        /*0048*/ 	.word	0x00000170


	//----- nvinfo : EIATTR_REQNTID
	.align		4
.L_17:
        /*004c*/ 	.byte	0x04, 0x10
        /*004e*/ 	.short	(.L_19 - .L_18)
.L_18:
        /*0050*/ 	.word	0x00000080
        /*0054*/ 	.word	0x00000001
        /*0058*/ 	.word	0x00000001


	//----- nvinfo : EIATTR_CBANK_PARAM_SIZE
	.align		4
.L_19:
        /*005c*/ 	.byte	0x03, 0x19
        /*005e*/ 	.short	0x0014


	//----- nvinfo : EIATTR_PARAM_CBANK
	.align		4
        /*0060*/ 	.byte	0x04, 0x0a
        /*0062*/ 	.short	(.L_21 - .L_20)
	.align		4
.L_20:
        /*0064*/ 	.word	index@(.nv.constant0.triton_poi_fused_add_6)
        /*0068*/ 	.short	0x0210
        /*006a*/ 	.short	0x0014


	//----- nvinfo : EIATTR_SW_WAR
	.align		4
.L_21:
        /*006c*/ 	.byte	0x04, 0x36
        /*006e*/ 	.short	(.L_23 - .L_22)
.L_22:
        /*0070*/ 	.word	0x00000008
.L_23:


//--------------------- .nv.callgraph             --------------------------
	.section	.nv.callgraph,"",@"SHT_CUDA_CALLGRAPH"
	.align	4
	.sectionentsize	8
	.align		4
        /*0000*/ 	.word	0x00000000
	.align		4
        /*0004*/ 	.word	0xffffffff
	.align		4
        /*0008*/ 	.word	0x00000000
	.align		4
        /*000c*/ 	.word	0xfffffffe
	.align		4
        /*0010*/ 	.word	0x00000000
	.align		4
        /*0014*/ 	.word	0xfffffffd
	.align		4
        /*0018*/ 	.word	0x00000000
	.align		4
        /*001c*/ 	.word	0xfffffffc


//--------------------- .text.triton_poi_fused_add_6 --------------------------
	.section	.text.triton_poi_fused_add_6,"ax",@progbits
	.align	128
        .global         triton_poi_fused_add_6
        .type           triton_poi_fused_add_6,@function
        .size           triton_poi_fused_add_6,(.L_x_1 - triton_poi_fused_add_6)
        .other          triton_poi_fused_add_6,@"STO_CUDA_ENTRY STV_DEFAULT"
triton_poi_fused_add_6:
.text.triton_poi_fused_add_6:
[----:B------:R-:W0:Y:S02]  /*0000*/  LDC R1, c[0x0][0x28] ;  /* 0x00000a00ff017b82 */ /* 0x000e240000000800 */
[----:B------:R-:W1:Y:S01]  /*0010*/  S2R R0, SR_TID.X ;  /* 0x0000000000007919 */ /* 0x000e620000002100 */
[----:B------:R-:W2:Y:S01]  /*0020*/  LDC.64 R2, c[0x0][0x210] ;  /* 0x00008400ff027b82 */ /* 0x000ea20000000a00 */
[----:B------:R-:W-:Y:S01]  /*0030*/  ULDC.64 UR4, c[0x0][0x208] ;  /* 0x0000820000047ab9 */ /* 0x000fe20000000a00 */
[----:B------:R-:W3:Y:S06]  /*0040*/  S2R R7, SR_CTAID.X ;  /* 0x0000000000077919 */ /* 0x000eec0000002500 */
[----:B------:R-:W4:Y:S01]  /*0050*/  LDC.64 R4, c[0x0][0x218] ;  /* 0x00008600ff047b82 */ /* 0x000f220000000a00 */
[----:B-1----:R-:W-:-:S02]  /*0060*/  LOP3.LUT R0, R0, 0x7f, RZ, 0xc0, !PT ;  /* 0x0000007f00007812 */ /* 0x002fc400078ec0ff */
[----:B---3--:R-:W-:-:S03]  /*0070*/  SHF.R.S32.HI R6, RZ, 0x18, R7 ;  /* 0x00000018ff067819 */ /* 0x008fc60000011407 */
[----:B------:R-:W-:Y:S01]  /*0080*/  IMAD R7, R7, 0x80, R0 ;  /* 0x0000008007077824 */ /* 0x000fe200078e0200 */
[----:B------:R-:W-:-:S03]  /*0090*/  SGXT R0, R6, 0x1 ;  /* 0x000000010600781a */ /* 0x000fc60000000200 */
[C---:B--2---:R-:W-:Y:S01]  /*00a0*/  IMAD.WIDE R2, R7.reuse, 0x4, R2 ;  /* 0x0000000407027825 */ /* 0x044fe200078e0202 */
[----:B------:R-:W-:Y:S02]  /*00b0*/  ISETP.GE.AND P0, PT, R7, 0x100, PT ;  /* 0x000001000700780c */ /* 0x000fe40003f06270 */
[----:B------:R-:W-:-:S04]  /*00c0*/  LEA.HI R0, R0, R7, RZ, 0x2 ;  /* 0x0000000700007211 */ /* 0x000fc800078f10ff */
[----:B------:R-:W-:-:S05]  /*00d0*/  LOP3.LUT R0, R0, 0xfffffffc, RZ, 0xc0, !PT ;  /* 0xfffffffc00007812 */ /* 0x000fca00078ec0ff */
[----:B------:R-:W-:Y:S01]  /*00e0*/  IMAD.IADD R9, R7, 0x1, -R0 ;  /* 0x0000000107097824 */ /* 0x000fe200078e0a00 */
[----:B------:R-:W-:Y:S01]  /*00f0*/  HFMA2.MMA R0, -RZ, RZ, 0, 0 ;  /* 0x00000000ff007435 */ /* 0x000fe200000001ff */
[----:B------:R-:W-:Y:S02]  /*0100*/  IMAD.MOV.U32 R7, RZ, RZ, RZ ;  /* 0x000000ffff077224 */ /* 0x000fe400078e00ff */
[----:B----4-:R-:W-:-:S05]  /*0110*/  IMAD.WIDE R4, R9, 0x4, R4 ;  /* 0x0000000409047825 */ /* 0x010fca00078e0204 */
[----:B------:R-:W2:Y:S04]  /*0120*/  @!P0 LDG.E.EL R7, desc[UR4][R4.64] ;  /* 0x0000000404078981 */ /* 0x000ea8000c2e1900 */
[----:B------:R-:W2:Y:S02]  /*0130*/  @!P0 LDG.E R0, desc[UR4][R2.64] ;  /* 0x0000000402008981 */ /* 0x000ea4000c1e1900 */
[----:B--2---:R-:W-:Y:S01]  /*0140*/  FADD R7, R7, R0 ;  /* 0x0000000007077221 */ /* 0x004fe20000000000 */
[----:B------:R-:W-:Y:S06]  /*0150*/  @P0 EXIT ;  /* 0x000000000000094d */ /* 0x000fec0003800000 */
[----:B------:R-:W-:Y:S01]  /*0160*/  STG.E desc[UR4][R2.64], R7 ;  /* 0x0000000702007986 */ /* 0x000fe2000c101904 */
[----:B------:R-:W-:Y:S05]  /*0170*/  EXIT ;  /* 0x000000000000794d */ /* 0x000fea0003800000 */
.L_x_0:
[----:B------:R-:W-:-:S00]  /*0180*/  BRA `(.L_x_0) ;  /* 0xfffffffc00fc7947 */ /* 0x000fc0000383ffff */
[----:B------:R-:W-:-:S00]  /*0190*/  NOP ;  /* 0x0000000000007918 */ /* 0x000fc00000000000 */
        /* <DEDUP_REMOVED lines=14> */
.L_x_1:


//--------------------- .nv.constant0.triton_poi_fused_add_6 --------------------------
	.section	.nv.constant0.triton_poi_fused_add_6,"a",@progbits
	.sectionflags	@""
	.align	4
.nv.constant0.triton_poi_fused_add_6:
	.zero		548
